//
// Generated by NVIDIA NVVM Compiler
//
// Compiler Build ID: CL-36424714
// Cuda compilation tools, release 13.0, V13.0.88
// Based on NVVM 20.0.0
//

.version 9.0
.target sm_100
.address_size 64

	// .globl	_Z10StepKernelPhii

.visible .entry _Z10StepKernelPhii(
	.param .u64 .ptr .align 1 _Z10StepKernelPhii_param_0,
	.param .u32 _Z10StepKernelPhii_param_1,
	.param .u32 _Z10StepKernelPhii_param_2
)
{
	.local .align 8 .b8 	__local_depot0[72];
	.reg .b64 	%SP;
	.reg .b64 	%SPL;
	.reg .pred 	%p<24>;
	.reg .b16 	%rs<11>;
	.reg .b32 	%r<52>;
	.reg .b64 	%rd<44>;

	mov.u64 	%SPL, __local_depot0;
	ld.param.u64 	%rd2, [_Z10StepKernelPhii_param_0];
	ld.param.u32 	%r3, [_Z10StepKernelPhii_param_1];
	ld.param.u32 	%r5, [_Z10StepKernelPhii_param_2];
	add.u64 	%rd1, %SPL, 0;
	mov.b32 	%r6, 0;
	st.local.v2.u32 	[%rd1], {%r6, %r6};
	mov.b32 	%r7, 1;
	st.local.v2.u32 	[%rd1+8], {%r6, %r7};
	st.local.v2.u32 	[%rd1+16], {%r6, %r6};
	st.local.v2.u32 	[%rd1+24], {%r6, %r6};
	st.local.v2.u32 	[%rd1+32], {%r6, %r6};
	st.local.v2.u32 	[%rd1+40], {%r6, %r7};
	st.local.v2.u32 	[%rd1+48], {%r7, %r6};
	st.local.v2.u32 	[%rd1+56], {%r6, %r6};
	st.local.v2.u32 	[%rd1+64], {%r6, %r6};
	mov.u32 	%r8, %ctaid.x;
	mov.u32 	%r9, %ntid.x;
	mov.u32 	%r10, %tid.x;
	mad.lo.s32 	%r1, %r8, %r9, %r10;
	mov.u32 	%r11, %ctaid.y;
	mov.u32 	%r12, %ntid.y;
	mov.u32 	%r13, %tid.y;
	mad.lo.s32 	%r14, %r11, %r12, %r13;
	setp.ge.u32 	%p1, %r1, %r3;
	setp.ge.u32 	%p2, %r14, %r5;
	or.pred  	%p3, %p1, %p2;
	@%p3 bra 	$L__BB0_2;
	cvta.to.global.u64 	%rd4, %rd2;
	setp.lt.s32 	%p4, %r1, 0;
	add.s32 	%r15, %r3, -1;
	setp.lt.s32 	%p5, %r1, %r3;
	selp.b32 	%r16, %r1, 0, %p5;
	selp.b32 	%r17, %r15, %r16, %p4;
	setp.lt.s32 	%p6, %r14, %r5;
	shl.b32 	%r18, %r17, 2;
	shl.b32 	%r19, %r14, 2;
	selp.b32 	%r20, %r19, 0, %p6;
	mul.lo.s32 	%r21, %r20, %r3;
	add.s32 	%r22, %r18, %r21;
	cvt.s64.s32 	%rd5, %r22;
	add.s64 	%rd6, %rd4, %rd5;
	ld.global.u8 	%rs1, [%rd6];
	setp.eq.s16 	%p7, %rs1, 255;
	add.s32 	%r23, %r1, -1;
	add.s32 	%r24, %r14, -1;
	setp.lt.s32 	%p8, %r23, 0;
	setp.lt.s32 	%p9, %r23, %r3;
	selp.b32 	%r25, %r23, 0, %p9;
	selp.b32 	%r26, %r15, %r25, %p8;
	setp.eq.s32 	%p10, %r14, 0;
	add.s32 	%r27, %r5, -1;
	setp.gt.s32 	%p11, %r14, %r5;
	selp.b32 	%r28, 0, %r24, %p11;
	selp.b32 	%r29, %r27, %r28, %p10;
	shl.b32 	%r30, %r26, 2;
	mul.lo.s32 	%r31, %r29, %r3;
	shl.b32 	%r32, %r31, 2;
	add.s32 	%r33, %r30, %r32;
	cvt.s64.s32 	%rd7, %r33;
	add.s64 	%rd8, %rd4, %rd7;
	ld.global.u8 	%rs2, [%rd8];
	setp.eq.s16 	%p12, %rs2, 255;
	selp.u64 	%rd9, 1, 0, %p12;
	add.s32 	%r34, %r18, %r32;
	cvt.s64.s32 	%rd10, %r34;
	add.s64 	%rd11, %rd4, %rd10;
	ld.global.u8 	%rs3, [%rd11];
	setp.eq.s16 	%p13, %rs3, 255;
	selp.u64 	%rd12, 1, 0, %p13;
	add.s32 	%r35, %r1, 1;
	setp.lt.s32 	%p14, %r35, 0;
	setp.lt.s32 	%p15, %r35, %r3;
	selp.b32 	%r36, %r35, 0, %p15;
	selp.b32 	%r37, %r15, %r36, %p14;
	shl.b32 	%r38, %r37, 2;
	add.s32 	%r39, %r38, %r32;
	cvt.s64.s32 	%rd13, %r39;
	add.s64 	%rd14, %rd4, %rd13;
	ld.global.u8 	%rs4, [%rd14];
	setp.eq.s16 	%p16, %rs4, 255;
	selp.u64 	%rd15, 1, 0, %p16;
	add.s32 	%r40, %r30, %r21;
	cvt.s64.s32 	%rd16, %r40;
	add.s64 	%rd17, %rd4, %rd16;
	ld.global.u8 	%rs5, [%rd17];
	setp.eq.s16 	%p17, %rs5, 255;
	selp.u64 	%rd18, 1, 0, %p17;
	add.s32 	%r41, %r38, %r21;
	cvt.s64.s32 	%rd19, %r41;
	add.s64 	%rd20, %rd4, %rd19;
	ld.global.u8 	%rs6, [%rd20];
	setp.eq.s16 	%p18, %rs6, 255;
	selp.u64 	%rd21, 1, 0, %p18;
	add.s32 	%r42, %r14, 1;
	setp.lt.s32 	%p19, %r42, %r5;
	shl.b32 	%r43, %r42, 2;
	selp.b32 	%r44, %r43, 0, %p19;
	mul.lo.s32 	%r45, %r44, %r3;
	add.s32 	%r46, %r30, %r45;
	cvt.s64.s32 	%rd22, %r46;
	add.s64 	%rd23, %rd4, %rd22;
	ld.global.u8 	%rs7, [%rd23];
	setp.eq.s16 	%p20, %rs7, 255;
	selp.u64 	%rd24, 1, 0, %p20;
	add.s32 	%r47, %r18, %r45;
	cvt.s64.s32 	%rd25, %r47;
	add.s64 	%rd26, %rd4, %rd25;
	ld.global.u8 	%rs8, [%rd26];
	setp.eq.s16 	%p21, %rs8, 255;
	selp.u64 	%rd27, 1, 0, %p21;
	add.s32 	%r48, %r38, %r45;
	cvt.s64.s32 	%rd28, %r48;
	add.s64 	%rd29, %rd4, %rd28;
	ld.global.u8 	%rs9, [%rd29];
	setp.eq.s16 	%p22, %rs9, 255;
	selp.u64 	%rd30, 1, 0, %p22;
	selp.b64 	%rd31, 9, 0, %p7;
	add.s64 	%rd32, %rd31, %rd9;
	add.s64 	%rd33, %rd32, %rd12;
	add.s64 	%rd34, %rd33, %rd15;
	add.s64 	%rd35, %rd34, %rd18;
	add.s64 	%rd36, %rd35, %rd21;
	add.s64 	%rd37, %rd36, %rd24;
	add.s64 	%rd38, %rd37, %rd27;
	add.s64 	%rd39, %rd38, %rd30;
	shl.b64 	%rd40, %rd39, 2;
	add.s64 	%rd41, %rd1, %rd40;
	ld.local.u32 	%r49, [%rd41];
	setp.gt.s32 	%p23, %r49, 0;
	selp.s16 	%rs10, -1, 0, %p23;
	shl.b32 	%r50, %r1, 2;
	mad.lo.s32 	%r51, %r19, %r3, %r50;
	cvt.s64.s32 	%rd42, %r51;
	add.s64 	%rd43, %rd4, %rd42;
	st.global.u8 	[%rd43], %rs10;
	st.global.u8 	[%rd43+1], %rs10;
	st.global.u8 	[%rd43+2], %rs10;
$L__BB0_2:
	ret;

}
	// .globl	_Z10FillKernelPhiih
.visible .entry _Z10FillKernelPhiih(
	.param .u64 .ptr .align 1 _Z10FillKernelPhiih_param_0,
	.param .u32 _Z10FillKernelPhiih_param_1,
	.param .u32 _Z10FillKernelPhiih_param_2,
	.param .u8 _Z10FillKernelPhiih_param_3
)
{
	.reg .pred 	%p<4>;
	.reg .b16 	%rs<2>;
	.reg .b32 	%r<17>;
	.reg .b64 	%rd<5>;

	ld.param.u64 	%rd1, [_Z10FillKernelPhiih_param_0];
	ld.param.u32 	%r3, [_Z10FillKernelPhiih_param_1];
	ld.param.u32 	%r4, [_Z10FillKernelPhiih_param_2];
	ld.param.u8 	%rs1, [_Z10FillKernelPhiih_param_3];
	mov.u32 	%r6, %ctaid.x;
	mov.u32 	%r7, %ntid.x;
	mov.u32 	%r8, %tid.x;
	mad.lo.s32 	%r1, %r6, %r7, %r8;
	mov.u32 	%r9, %ctaid.y;
	mov.u32 	%r10, %ntid.y;
	mov.u32 	%r11, %tid.y;
	mad.lo.s32 	%r12, %r9, %r10, %r11;
	setp.ge.u32 	%p1, %r1, %r3;
	setp.ge.u32 	%p2, %r12, %r4;
	or.pred  	%p3, %p1, %p2;
	@%p3 bra 	$L__BB1_2;
	cvta.to.global.u64 	%rd2, %rd1;
	shl.b32 	%r13, %r1, 2;
	mul.lo.s32 	%r14, %r12, %r3;
	shl.b32 	%r15, %r14, 2;
	add.s32 	%r16, %r15, %r13;
	cvt.s64.s32 	%rd3, %r16;
	add.s64 	%rd4, %rd2, %rd3;
	st.global.u8 	[%rd4], %rs1;
	st.global.u8 	[%rd4+1], %rs1;
	st.global.u8 	[%rd4+2], %rs1;
	st.global.u8 	[%rd4+3], %rs1;
$L__BB1_2:
	ret;

}


// ===== COMPILED SASS (sm_100) =====

	.target	sm_100

	.elftype	@"ET_EXEC"


//--------------------- .note.nv.tkinfo           --------------------------
	.section	.note.nv.tkinfo,"",@"SHT_NOTE"
	.sectionflags	@"SHF_NOTE_NV_TKINFO"
	.tkinfo
        /*0018*/ 	.word	0x00000002
        /*0030*/ 	.string	""
        /*0030*/ 	.string	"ptxas"
        /*0030*/ 	.string	"Cuda compilation tools, release 13.0, V13.0.88"
        /*0030*/ 	.string	"Build cuda_13.0.r13.0/compiler.36424714_0"
        /*0030*/ 	.string	"-arch sm_100 -m 64 "



//--------------------- .note.nv.cuinfo           --------------------------
	.section	.note.nv.cuinfo,"",@"SHT_NOTE"
	.sectionflags	@"SHF_NOTE_NV_CUINFO"
        /*0018*/ 	.short	0x0002
        /*001a*/ 	.short	0x0064
        /*001c*/ 	.short	0x0082
	.zero		2


//--------------------- .nv.info                  --------------------------
	.section	.nv.info,"",@"SHT_CUDA_INFO"
	.align	4


	//----- nvinfo : EIATTR_REGCOUNT
	.align		4
        /*0000*/ 	.byte	0x04, 0x2f
        /*0002*/ 	.short	(.L_1 - .L_0)
	.align		4
.L_0:
        /*0004*/ 	.word	index@(_Z10StepKernelPhii)
        /*0008*/ 	.word	0x0000001a


	//----- nvinfo : EIATTR_FRAME_SIZE
	.align		4
.L_1:
        /*000c*/ 	.byte	0x04, 0x11
        /*000e*/ 	.short	(.L_3 - .L_2)
	.align		4
.L_2:
        /*0010*/ 	.word	index@(_Z10StepKernelPhii)
        /*0014*/ 	.word	0x00000000


	//----- nvinfo : EIATTR_REGCOUNT
	.align		4
.L_3:
        /*0018*/ 	.byte	0x04, 0x2f
        /*001a*/ 	.short	(.L_5 - .L_4)
	.align		4
.L_4:
        /*001c*/ 	.word	index@(_Z10FillKernelPhiih)
        /*0020*/ 	.word	0x00000008


	//----- nvinfo : EIATTR_FRAME_SIZE
	.align		4
.L_5:
        /*0024*/ 	.byte	0x04, 0x11
        /*0026*/ 	.short	(.L_7 - .L_6)
	.align		4
.L_6:
        /*0028*/ 	.word	index@(_Z10FillKernelPhiih)
        /*002c*/ 	.word	0x00000000


	//----- nvinfo : EIATTR_MIN_STACK_SIZE
	.align		4
.L_7:
        /*0030*/ 	.byte	0x04, 0x12
        /*0032*/ 	.short	(.L_9 - .L_8)
	.align		4
.L_8:
        /*0034*/ 	.word	index@(_Z10FillKernelPhiih)
        /*0038*/ 	.word	0x00000000


	//----- nvinfo : EIATTR_MIN_STACK_SIZE
	.align		4
.L_9:
        /*003c*/ 	.byte	0x04, 0x12
        /*003e*/ 	.short	(.L_11 - .L_10)
	.align		4
.L_10:
        /*0040*/ 	.word	index@(_Z10StepKernelPhii)
        /*0044*/ 	.word	0x00000000
.L_11:


//--------------------- .nv.compat                --------------------------
	.section	.nv.compat,"",@"SHT_CUDA_COMPAT_INFO"
	.align	4
        /*0000*/ 	.byte	0x02, 0x09, 0x00, 0x00, 0x02, 0x02, 0x01, 0x00, 0x02, 0x05, 0x05, 0x00, 0x03, 0x07, 0x01, 0x01
        /*0010*/ 	.byte	0x02, 0x03, 0x00, 0x00, 0x02, 0x06, 0x01, 0x00, 0x04, 0x0b, 0x08, 0x00, 0x09, 0x00, 0x00, 0x00
        /*0020*/ 	.byte	0x00, 0x00, 0x00, 0x00


//--------------------- .nv.info._Z10FillKernelPhiih --------------------------
	.section	.nv.info._Z10FillKernelPhiih,"",@"SHT_CUDA_INFO"
	.sectionflags	@""
	.align	4


	//----- nvinfo : EIATTR_CUDA_API_VERSION
	.align		4
        /*0000*/ 	.byte	0x04, 0x37
        /*0002*/ 	.short	(.L_13 - .L_12)
.L_12:
        /*0004*/ 	.word	0x00000082


	//----- nvinfo : EIATTR_KPARAM_INFO
	.align		4
.L_13:
        /*0008*/ 	.byte	0x04, 0x17
        /*000a*/ 	.short	(.L_15 - .L_14)
.L_14:
        /*000c*/ 	.word	0x00000000
        /*0010*/ 	.short	0x0003
        /*0012*/ 	.short	0x0010
        /*0014*/ 	.byte	0x00, 0xf0, 0x05, 0x00


	//----- nvinfo : EIATTR_KPARAM_INFO
	.align		4
.L_15:
        /*0018*/ 	.byte	0x04, 0x17
        /*001a*/ 	.short	(.L_17 - .L_16)
.L_16:
        /*001c*/ 	.word	0x00000000
        /*0020*/ 	.short	0x0002
        /*0022*/ 	.short	0x000c
        /*0024*/ 	.byte	0x00, 0xf0, 0x11, 0x00


	//----- nvinfo : EIATTR_KPARAM_INFO
	.align		4
.L_17:
        /*0028*/ 	.byte	0x04, 0x17
        /*002a*/ 	.short	(.L_19 - .L_18)
.L_18:
        /*002c*/ 	.word	0x00000000
        /*0030*/ 	.short	0x0001
        /*0032*/ 	.short	0x0008
        /*0034*/ 	.byte	0x00, 0xf0, 0x11, 0x00


	//----- nvinfo : EIATTR_KPARAM_INFO
	.align		4
.L_19:
        /*0038*/ 	.byte	0x04, 0x17
        /*003a*/ 	.short	(.L_21 - .L_20)
.L_20:
        /*003c*/ 	.word	0x00000000
        /*0040*/ 	.short	0x0000
        /*0042*/ 	.short	0x0000
        /*0044*/ 	.byte	0x00, 0xf5, 0x21, 0x00


	//----- nvinfo : EIATTR_SPARSE_MMA_MASK
	.align		4
.L_21:
        /*0048*/ 	.byte	0x03, 0x50
        /*004a*/ 	.short	0x0000


	//----- nvinfo : EIATTR_MAXREG_COUNT
	.align		4
        /*004c*/ 	.byte	0x03, 0x1b
        /*004e*/ 	.short	0x00ff


	//----- nvinfo : EIATTR_MERCURY_ISA_VERSION
	.align		4
        /*0050*/ 	.byte	0x03, 0x5f
        /*0052*/ 	.short	0x0101


	//----- nvinfo : EIATTR_VRC_CTA_INIT_COUNT
	.align		4
        /*0054*/ 	.byte	0x02, 0x4a
	.zero		1
	.zero		1


	//----- nvinfo : EIATTR_EXIT_INSTR_OFFSETS
	.align		4
        /*0058*/ 	.byte	0x04, 0x1c
        /*005a*/ 	.short	(.L_23 - .L_22)


	//   ....[0]....
.L_22:
        /*005c*/ 	.word	0x000000c0


	//   ....[1]....
        /*0060*/ 	.word	0x00000180


	//----- nvinfo : EIATTR_CBANK_PARAM_SIZE
	.align		4
.L_23:
        /*0064*/ 	.byte	0x03, 0x19
        /*0066*/ 	.short	0x0011


	//----- nvinfo : EIATTR_PARAM_CBANK
	.align		4
        /*0068*/ 	.byte	0x04, 0x0a
        /*006a*/ 	.short	(.L_25 - .L_24)
	.align		4
.L_24:
        /*006c*/ 	.word	index@(.nv.constant0._Z10FillKernelPhiih)
        /*0070*/ 	.short	0x0380
        /*0072*/ 	.short	0x0011


	//----- nvinfo : EIATTR_SW_WAR
	.align		4
.L_25:
        /*0074*/ 	.byte	0x04, 0x36
        /*0076*/ 	.short	(.L_27 - .L_26)
.L_26:
        /*0078*/ 	.word	0x00000008
.L_27:


//--------------------- .nv.info._Z10StepKernelPhii --------------------------
	.section	.nv.info._Z10StepKernelPhii,"",@"SHT_CUDA_INFO"
	.sectionflags	@""
	.align	4


	//----- nvinfo : EIATTR_CUDA_API_VERSION
	.align		4
        /*0000*/ 	.byte	0x04, 0x37
        /*0002*/ 	.short	(.L_29 - .L_28)
.L_28:
        /*0004*/ 	.word	0x00000082


	//----- nvinfo : EIATTR_KPARAM_INFO
	.align		4
.L_29:
        /*0008*/ 	.byte	0x04, 0x17
        /*000a*/ 	.short	(.L_31 - .L_30)
.L_30:
        /*000c*/ 	.word	0x00000000
        /*0010*/ 	.short	0x0002
        /*0012*/ 	.short	0x000c
        /*0014*/ 	.byte	0x00, 0xf0, 0x11, 0x00


	//----- nvinfo : EIATTR_KPARAM_INFO
	.align		4
.L_31:
        /*0018*/ 	.byte	0x04, 0x17
        /*001a*/ 	.short	(.L_33 - .L_32)
.L_32:
        /*001c*/ 	.word	0x00000000
        /*0020*/ 	.short	0x0001
        /*0022*/ 	.short	0x0008
        /*0024*/ 	.byte	0x00, 0xf0, 0x11, 0x00


	//----- nvinfo : EIATTR_KPARAM_INFO
	.align		4
.L_33:
        /*0028*/ 	.byte	0x04, 0x17
        /*002a*/ 	.short	(.L_35 - .L_34)
.L_34:
        /*002c*/ 	.word	0x00000000
        /*0030*/ 	.short	0x0000
        /*0032*/ 	.short	0x0000
        /*0034*/ 	.byte	0x00, 0xf5, 0x21, 0x00


	//----- nvinfo : EIATTR_SPARSE_MMA_MASK
	.align		4
.L_35:
        /*0038*/ 	.byte	0x03, 0x50
        /*003a*/ 	.short	0x0000


	//----- nvinfo : EIATTR_MAXREG_COUNT
	.align		4
        /*003c*/ 	.byte	0x03, 0x1b
        /*003e*/ 	.short	0x00ff


	//----- nvinfo : EIATTR_MERCURY_ISA_VERSION
	.align		4
        /*0040*/ 	.byte	0x03, 0x5f
        /*0042*/ 	.short	0x0101


	//----- nvinfo : EIATTR_VRC_CTA_INIT_COUNT
	.align		4
        /*0044*/ 	.byte	0x02, 0x4a
	.zero		1
	.zero		1


	//----- nvinfo : EIATTR_EXIT_INSTR_OFFSETS
	.align		4
        /*0048*/ 	.byte	0x04, 0x1c
        /*004a*/ 	.short	(.L_37 - .L_36)


	//   ....[0]....
.L_36:
        /*004c*/ 	.word	0x000000c0


	//   ....[1]....
        /*0050*/ 	.word	0x00000900


	//----- nvinfo : EIATTR_CBANK_PARAM_SIZE
	.align		4
.L_37:
        /*0054*/ 	.byte	0x03, 0x19
        /*0056*/ 	.short	0x0010


	//----- nvinfo : EIATTR_PARAM_CBANK
	.align		4
        /*0058*/ 	.byte	0x04, 0x0a
        /*005a*/ 	.short	(.L_39 - .L_38)
	.align		4
.L_38:
        /*005c*/ 	.word	index@(.nv.constant0._Z10StepKernelPhii)
        /*0060*/ 	.short	0x0380
        /*0062*/ 	.short	0x0010


	//----- nvinfo : EIATTR_SW_WAR
	.align		4
.L_39:
        /*0064*/ 	.byte	0x04, 0x36
        /*0066*/ 	.short	(.L_41 - .L_40)
.L_40:
        /*0068*/ 	.word	0x00000008
.L_41:


//--------------------- .nv.callgraph             --------------------------
	.section	.nv.callgraph,"",@"SHT_CUDA_CALLGRAPH"
	.align	4
	.sectionentsize	8
	.align		4
        /*0000*/ 	.word	0x00000000
	.align		4
        /*0004*/ 	.word	0xffffffff
	.align		4
        /*0008*/ 	.word	0x00000000
	.align		4
        /*000c*/ 	.word	0xfffffffe
	.align		4
        /*0010*/ 	.word	0x00000000
	.align		4
        /*0014*/ 	.word	0xfffffffd
	.align		4
        /*0018*/ 	.word	0x00000000
	.align		4
        /*001c*/ 	.word	0xfffffffc


//--------------------- .text._Z10FillKernelPhiih --------------------------
	.section	.text._Z10FillKernelPhiih,"ax",@progbits
	.align	128
        .global         _Z10FillKernelPhiih
        .type           _Z10FillKernelPhiih,@function
        .size           _Z10FillKernelPhiih,(.L_x_2 - _Z10FillKernelPhiih)
        .other          _Z10FillKernelPhiih,@"STO_CUDA_ENTRY STV_DEFAULT"
_Z10FillKernelPhiih:
.text._Z10FillKernelPhiih:
[----:B------:R-:W-:Y:S01]  /*0000*/  LDC R1, c[0x0][0x37c] ;  /* 0x0000df00ff017b82 */ /* 0x000fe20000000800 */
[----:B------:R-:W0:Y:S07]  /*0010*/  S2R R2, SR_TID.Y ;  /* 0x0000000000027919 */ /* 0x000e2e0000002200 */
[----:B------:R-:W1:Y:S01]  /*0020*/  LDC R0, c[0x0][0x360] ;  /* 0x0000d800ff007b82 */ /* 0x000e620000000800 */
[----:B------:R-:W2:Y:S01]  /*0030*/  LDCU.64 UR6, c[0x0][0x388] ;  /* 0x00007100ff0677ac */ /* 0x000ea20008000a00 */
[----:B------:R-:W1:Y:S06]  /*0040*/  S2R R5, SR_TID.X ;  /* 0x0000000000057919 */ /* 0x000e6c0000002100 */
[----:B------:R-:W0:Y:S08]  /*0050*/  S2UR UR5, SR_CTAID.Y ;  /* 0x00000000000579c3 */ /* 0x000e300000002600 */
[----:B------:R-:W0:Y:S08]  /*0060*/  LDC R3, c[0x0][0x364] ;  /* 0x0000d900ff037b82 */ /* 0x000e300000000800 */
[----:B------:R-:W1:Y:S01]  /*0070*/  S2UR UR4, SR_CTAID.X ;  /* 0x00000000000479c3 */ /* 0x000e620000002500 */
[----:B0-----:R-:W-:-:S05]  /*0080*/  IMAD R3, R3, UR5, R2 ;  /* 0x0000000503037c24 */ /* 0x001fca000f8e0202 */
[----:B--2---:R-:W-:Y:S01]  /*0090*/  ISETP.GE.U32.AND P0, PT, R3, UR7, PT ;  /* 0x0000000703007c0c */ /* 0x004fe2000bf06070 */
[----:B-1----:R-:W-:-:S05]  /*00a0*/  IMAD R0, R0, UR4, R5 ;  /* 0x0000000400007c24 */ /* 0x002fca000f8e0205 */
[----:B------:R-:W-:-:S13]  /*00b0*/  ISETP.GE.U32.OR P0, PT, R0, UR6, P0 ;  /* 0x0000000600007c0c */ /* 0x000fda0008706470 */
[----:B------:R-:W-:Y:S05]  /*00c0*/  @P0 EXIT ;  /* 0x000000000000094d */ /* 0x000fea0003800000 */
[----:B------:R-:W0:Y:S01]  /*00d0*/  LDCU.64 UR8, c[0x0][0x380] ;  /* 0x00007000ff0877ac */ /* 0x000e220008000a00 */
[----:B------:R-:W1:Y:S01]  /*00e0*/  LDC.U8 R5, c[0x0][0x390] ;  /* 0x0000e400ff057b82 */ /* 0x000e620000000000 */
[----:B------:R-:W-:Y:S01]  /*00f0*/  IMAD R0, R3, UR6, R0 ;  /* 0x0000000603007c24 */ /* 0x000fe2000f8e0200 */
[----:B------:R-:W1:Y:S04]  /*0100*/  LDCU.64 UR4, c[0x0][0x358] ;  /* 0x00006b00ff0477ac */ /* 0x000e680008000a00 */
[----:B------:R-:W-:-:S04]  /*0110*/  SHF.L.U32 R0, R0, 0x2, RZ ;  /* 0x0000000200007819 */ /* 0x000fc800000006ff */
[----:B0-----:R-:W-:-:S04]  /*0120*/  IADD3 R2, P0, PT, R0, UR8, RZ ;  /* 0x0000000800027c10 */ /* 0x001fc8000ff1e0ff */
[----:B------:R-:W-:-:S05]  /*0130*/  LEA.HI.X.SX32 R3, R0, UR9, 0x1, P0 ;  /* 0x0000000900037c11 */ /* 0x000fca00080f0eff */
[----:B-1----:R-:W-:Y:S04]  /*0140*/  STG.E.U8 desc[UR4][R2.64], R5 ;  /* 0x0000000502007986 */ /* 0x002fe8000c101104 */
[----:B------:R-:W-:Y:S04]  /*0150*/  STG.E.U8 desc[UR4][R2.64+0x1], R5 ;  /* 0x0000010502007986 */ /* 0x000fe8000c101104 */
[----:B------:R-:W-:Y:S04]  /*0160*/  STG.E.U8 desc[UR4][R2.64+0x2], R5 ;  /* 0x0000020502007986 */ /* 0x000fe8000c101104 */
[----:B------:R-:W-:Y:S01]  /*0170*/  STG.E.U8 desc[UR4][R2.64+0x3], R5 ;  /* 0x0000030502007986 */ /* 0x000fe2000c101104 */
[----:B------:R-:W-:Y:S05]  /*0180*/  EXIT ;  /* 0x000000000000794d */ /* 0x000fea0003800000 */
.L_x_0:
[----:B------:R-:W-:-:S00]  /*0190*/  BRA `(.L_x_0) ;  /* 0xfffffffc00fc7947 */ /* 0x000fc0000383ffff */
[----:B------:R-:W-:-:S00]  /*01a0*/  NOP ;  /* 0x0000000000007918 */ /* 0x000fc00000000000 */
        /* <DEDUP_REMOVED lines=13> */
.L_x_2:


//--------------------- .text._Z10StepKernelPhii  --------------------------
	.section	.text._Z10StepKernelPhii,"ax",@progbits
	.align	128
        .global         _Z10StepKernelPhii
        .type           _Z10StepKernelPhii,@function
        .size           _Z10StepKernelPhii,(.L_x_3 - _Z10StepKernelPhii)
        .other          _Z10StepKernelPhii,@"STO_CUDA_ENTRY STV_DEFAULT"
_Z10StepKernelPhii:
.text._Z10StepKernelPhii:
[----:B------:R-:W-:Y:S01]  /*0000*/  LDC R1, c[0x0][0x37c] ;  /* 0x0000df00ff017b82 */ /* 0x000fe20000000800 */
[----:B------:R-:W0:Y:S07]  /*0010*/  S2R R5, SR_TID.Y ;  /* 0x0000000000057919 */ /* 0x000e2e0000002200 */
[----:B------:R-:W1:Y:S01]  /*0020*/  LDC R9, c[0x0][0x360] ;  /* 0x0000d800ff097b82 */ /* 0x000e620000000800 */
[----:B------:R-:W1:Y:S07]  /*0030*/  S2R R4, SR_TID.X ;  /* 0x0000000000047919 */ /* 0x000e6e0000002100 */
[----:B------:R-:W0:Y:S08]  /*0040*/  S2UR UR5, SR_CTAID.Y ;  /* 0x00000000000579c3 */ /* 0x000e300000002600 */
[----:B------:R-:W0:Y:S08]  /*0050*/  LDC R0, c[0x0][0x364] ;  /* 0x0000d900ff007b82 */ /* 0x000e300000000800 */
[----:B------:R-:W1:Y:S08]  /*0060*/  S2UR UR4, SR_CTAID.X ;  /* 0x00000000000479c3 */ /* 0x000e700000002500 */
[----:B------:R-:W2:Y:S01]  /*0070*/  LDC.64 R2, c[0x0][0x388] ;  /* 0x0000e200ff027b82 */ /* 0x000ea20000000a00 */
[----:B0-----:R-:W-:-:S02]  /*0080*/  IMAD R0, R0, UR5, R5 ;  /* 0x0000000500007c24 */ /* 0x001fc4000f8e0205 */
[----:B-1----:R-:W-:-:S03]  /*0090*/  IMAD R9, R9, UR4, R4 ;  /* 0x0000000409097c24 */ /* 0x002fc6000f8e0204 */
[----:B--2---:R-:W-:-:S04]  /*00a0*/  ISETP.GE.U32.AND P0, PT, R0, R3, PT ;  /* 0x000000030000720c */ /* 0x004fc80003f06070 */
[----:B------:R-:W-:-:S13]  /*00b0*/  ISETP.GE.U32.OR P0, PT, R9, R2, P0 ;  /* 0x000000020900720c */ /* 0x000fda0000706470 */
[----:B------:R-:W-:Y:S05]  /*00c0*/  @P0 EXIT ;  /* 0x000000000000094d */ /* 0x000fea0003800000 */
[C---:B------:R-:W-:Y:S01]  /*00d0*/  ISETP.NE.AND P2, PT, R0.reuse, RZ, PT ;  /* 0x000000ff0000720c */ /* 0x040fe20003f45270 */
[C---:B------:R-:W-:Y:S01]  /*00e0*/  VIADD R4, R0.reuse, 0x1 ;  /* 0x0000000100047836 */ /* 0x040fe20000000000 */
[CC--:B------:R-:W-:Y:S01]  /*00f0*/  ISETP.GT.AND P1, PT, R0.reuse, R3.reuse, PT ;  /* 0x000000030000720c */ /* 0x0c0fe20003f24270 */
[C---:B------:R-:W-:Y:S01]  /*0100*/  VIADD R5, R0.reuse, 0xffffffff ;  /* 0xffffffff00057836 */ /* 0x040fe20000000000 */
[-C--:B------:R-:W-:Y:S01]  /*0110*/  ISETP.GE.AND P0, PT, R0, R3.reuse, PT ;  /* 0x000000030000720c */ /* 0x080fe20003f06270 */
[----:B------:R-:W-:Y:S01]  /*0120*/  VIADD R13, R3, 0xffffffff ;  /* 0xffffffff030d7836 */ /* 0x000fe20000000000 */
[----:B------:R-:W-:Y:S01]  /*0130*/  ISETP.GE.AND P5, PT, R4, R3, PT ;  /* 0x000000030400720c */ /* 0x000fe20003fa6270 */
[----:B------:R-:W-:Y:S01]  /*0140*/  IMAD.SHL.U32 R3, R0, 0x4, RZ ;  /* 0x0000000400037824 */ /* 0x000fe200078e00ff */
[CC--:B------:R-:W-:Y:S01]  /*0150*/  ISETP.GE.AND P6, PT, R9.reuse, R2.reuse, PT ;  /* 0x000000020900720c */ /* 0x0c0fe20003fc6270 */
[C---:B------:R-:W-:Y:S01]  /*0160*/  VIADD R15, R9.reuse, 0x1 ;  /* 0x00000001090f7836 */ /* 0x040fe20000000000 */
[----:B------:R-:W0:Y:S01]  /*0170*/  LDCU.64 UR6, c[0x0][0x380] ;  /* 0x00007000ff0677ac */ /* 0x000e220008000a00 */
[C---:B------:R-:W-:Y:S01]  /*0180*/  VIADD R11, R9.reuse, 0xffffffff ;  /* 0xffffffff090b7836 */ /* 0x040fe20000000000 */
[----:B------:R-:W-:Y:S01]  /*0190*/  ISETP.GE.AND P3, PT, R9, RZ, PT ;  /* 0x000000ff0900720c */ /* 0x000fe20003f66270 */
[----:B------:R-:W-:Y:S01]  /*01a0*/  VIADD R20, R2, 0xffffffff ;  /* 0xffffffff02147836 */ /* 0x000fe20000000000 */
[----:B------:R-:W-:Y:S01]  /*01b0*/  @P2 SEL R13, R5, RZ, !P1 ;  /* 0x000000ff050d2207 */ /* 0x000fe20004800000 */
[----:B------:R-:W-:Y:S01]  /*01c0*/  IMAD.SHL.U32 R4, R4, 0x4, RZ ;  /* 0x0000000404047824 */ /* 0x000fe200078e00ff */
[----:B------:R-:W-:Y:S01]  /*01d0*/  ISETP.GE.AND P1, PT, R15, RZ, PT ;  /* 0x000000ff0f00720c */ /* 0x000fe20003f26270 */
[----:B------:R-:W1:Y:S01]  /*01e0*/  LDCU.64 UR4, c[0x0][0x358] ;  /* 0x00006b00ff0477ac */ /* 0x000e620008000a00 */
[----:B------:R-:W-:Y:S01]  /*01f0*/  SEL R7, R3, RZ, !P0 ;  /* 0x000000ff03077207 */ /* 0x000fe20004000000 */
[----:B------:R-:W-:Y:S01]  /*0200*/  IMAD R13, R13, R2, RZ ;  /* 0x000000020d0d7224 */ /* 0x000fe200078e02ff */
[----:B------:R-:W-:-:S02]  /*0210*/  SEL R5, R9, RZ, !P6 ;  /* 0x000000ff09057207 */ /* 0x000fc40007000000 */
[-C--:B------:R-:W-:Y:S01]  /*0220*/  ISETP.GE.AND P4, PT, R11, R2.reuse, PT ;  /* 0x000000020b00720c */ /* 0x080fe20003f86270 */
[-C--:B------:R-:W-:Y:S01]  /*0230*/  IMAD R8, R7, R2.reuse, RZ ;  /* 0x0000000207087224 */ /* 0x080fe200078e02ff */
[C---:B------:R-:W-:Y:S02]  /*0240*/  ISETP.GE.AND P2, PT, R11.reuse, RZ, PT ;  /* 0x000000ff0b00720c */ /* 0x040fe40003f46270 */
[----:B------:R-:W-:Y:S02]  /*0250*/  SEL R5, R20, R5, !P3 ;  /* 0x0000000514057207 */ /* 0x000fe40005800000 */
[----:B------:R-:W-:Y:S02]  /*0260*/  SEL R11, R11, RZ, !P4 ;  /* 0x000000ff0b0b7207 */ /* 0x000fe40006000000 */
[----:B------:R-:W-:Y:S01]  /*0270*/  SEL R17, R4, RZ, !P5 ;  /* 0x000000ff04117207 */ /* 0x000fe20006800000 */
[----:B------:R-:W-:Y:S01]  /*0280*/  IMAD.SHL.U32 R4, R13, 0x4, RZ ;  /* 0x000000040d047824 */ /* 0x000fe200078e00ff */
[-C--:B------:R-:W-:Y:S01]  /*0290*/  ISETP.GE.AND P0, PT, R15, R2.reuse, PT ;  /* 0x000000020f00720c */ /* 0x080fe20003f06270 */
[C---:B------:R-:W-:Y:S01]  /*02a0*/  IMAD R10, R5.reuse, 0x4, R8 ;  /* 0x00000004050a7824 */ /* 0x040fe200078e0208 */
[----:B------:R-:W-:Y:S01]  /*02b0*/  SEL R11, R20, R11, !P2 ;  /* 0x0000000b140b7207 */ /* 0x000fe20005000000 */
[--C-:B------:R-:W-:Y:S01]  /*02c0*/  IMAD R13, R5, 0x4, R4.reuse ;  /* 0x00000004050d7824 */ /* 0x100fe200078e0204 */
[----:B------:R-:W-:Y:S01]  /*02d0*/  @P1 SEL R20, R15, RZ, !P0 ;  /* 0x000000ff0f141207 */ /* 0x000fe20004000000 */
[----:B------:R-:W-:Y:S01]  /*02e0*/  IMAD R6, R17, R2, RZ ;  /* 0x0000000211067224 */ /* 0x000fe200078e02ff */
[C---:B0-----:R-:W-:Y:S01]  /*02f0*/  IADD3 R14, P0, PT, R10.reuse, UR6, RZ ;  /* 0x000000060a0e7c10 */ /* 0x041fe2000ff1e0ff */
[----:B------:R-:W-:Y:S01]  /*0300*/  IMAD R12, R11, 0x4, R4 ;  /* 0x000000040b0c7824 */ /* 0x000fe200078e0204 */
[----:B------:R-:W-:Y:S01]  /*0310*/  IADD3 R16, P1, PT, R13, UR6, RZ ;  /* 0x000000060d107c10 */ /* 0x000fe2000ff3e0ff */
[----:B------:R-:W-:Y:S01]  /*0320*/  IMAD R0, R5, 0x4, R6 ;  /* 0x0000000405007824 */ /* 0x000fe200078e0206 */
[----:B------:R-:W-:Y:S01]  /*0330*/  LEA.HI.X.SX32 R15, R10, UR7, 0x1, P0 ;  /* 0x000000070a0f7c11 */ /* 0x000fe200080f0eff */
[----:B------:R-:W-:Y:S01]  /*0340*/  IMAD R23, R11, 0x4, R8 ;  /* 0x000000040b177824 */ /* 0x000fe200078e0208 */
[----:B------:R-:W-:Y:S01]  /*0350*/  IADD3 R18, P0, PT, R12, UR6, RZ ;  /* 0x000000060c127c10 */ /* 0x000fe2000ff1e0ff */
[C---:B------:R-:W-:Y:S01]  /*0360*/  IMAD R5, R20.reuse, 0x4, R4 ;  /* 0x0000000414057824 */ /* 0x040fe200078e0204 */
[----:B------:R-:W-:Y:S01]  /*0370*/  LEA.HI.X.SX32 R17, R13, UR7, 0x1, P1 ;  /* 0x000000070d117c11 */ /* 0x000fe200088f0eff */
[----:B------:R-:W-:Y:S01]  /*0380*/  IMAD R7, R11, 0x4, R6 ;  /* 0x000000040b077824 */ /* 0x000fe200078e0206 */
[----:B------:R-:W-:Y:S01]  /*0390*/  IADD3 R10, P1, PT, R23, UR6, RZ ;  /* 0x00000006170a7c10 */ /* 0x000fe2000ff3e0ff */
[----:B------:R-:W-:Y:S01]  /*03a0*/  IMAD R8, R20, 0x4, R8 ;  /* 0x0000000414087824 */ /* 0x000fe200078e0208 */
[----:B------:R-:W-:Y:S01]  /*03b0*/  LEA.HI.X.SX32 R19, R12, UR7, 0x1, P0 ;  /* 0x000000070c137c11 */ /* 0x000fe200080f0eff */
[----:B------:R-:W-:Y:S01]  /*03c0*/  IMAD R20, R20, 0x4, R6 ;  /* 0x0000000414147824 */ /* 0x000fe200078e0206 */
[----:B------:R-:W-:Y:S01]  /*03d0*/  IADD3 R4, P0, PT, R5, UR6, RZ ;  /* 0x0000000605047c10 */ /* 0x000fe2000ff1e0ff */
[----:B-1----:R0:W2:Y:S01]  /*03e0*/  LDG.E.U8 R21, desc[UR4][R14.64] ;  /* 0x000000040e157981 */ /* 0x0020a2000c1e1100 */
[----:B------:R-:W-:-:S02]  /*03f0*/  LEA.HI.X.SX32 R11, R23, UR7, 0x1, P1 ;  /* 0x00000007170b7c11 */ /* 0x000fc400088f0eff */
[----:B------:R-:W-:Y:S01]  /*0400*/  IADD3 R6, P1, PT, R7, UR6, RZ ;  /* 0x0000000607067c10 */ /* 0x000fe2000ff3e0ff */
[----:B------:R1:W3:Y:S01]  /*0410*/  LDG.E.U8 R22, desc[UR4][R16.64] ;  /* 0x0000000410167981 */ /* 0x0002e2000c1e1100 */
[----:B------:R-:W-:-:S03]  /*0420*/  LEA.HI.X.SX32 R5, R5, UR7, 0x1, P0 ;  /* 0x0000000705057c11 */ /* 0x000fc600080f0eff */
[----:B------:R-:W4:Y:S01]  /*0430*/  LDG.E.U8 R18, desc[UR4][R18.64] ;  /* 0x0000000412127981 */ /* 0x000f22000c1e1100 */
[----:B0-----:R-:W-:Y:S02]  /*0440*/  IADD3 R14, P0, PT, R8, UR6, RZ ;  /* 0x00000006080e7c10 */ /* 0x001fe4000ff1e0ff */
[----:B------:R-:W-:Y:S01]  /*0450*/  LEA.HI.X.SX32 R7, R7, UR7, 0x1, P1 ;  /* 0x0000000707077c11 */ /* 0x000fe200088f0eff */
[----:B------:R-:W5:Y:S01]  /*0460*/  LDG.E.U8 R10, desc[UR4][R10.64] ;  /* 0x000000040a0a7981 */ /* 0x000f62000c1e1100 */
[----:B------:R-:W-:Y:S02]  /*0470*/  IADD3 R12, P2, PT, R0, UR6, RZ ;  /* 0x00000006000c7c10 */ /* 0x000fe4000ff5e0ff */
[----:B-1----:R-:W-:Y:S01]  /*0480*/  IADD3 R16, P1, PT, R20, UR6, RZ ;  /* 0x0000000614107c10 */ /* 0x002fe2000ff3e0ff */
[----:B------:R0:W5:Y:S01]  /*0490*/  LDG.E.U8 R4, desc[UR4][R4.64] ;  /* 0x0000000404047981 */ /* 0x000162000c1e1100 */
[----:B------:R-:W-:Y:S02]  /*04a0*/  LEA.HI.X.SX32 R15, R8, UR7, 0x1, P0 ;  /* 0x00000007080f7c11 */ /* 0x000fe400080f0eff */
[----:B------:R-:W-:Y:S01]  /*04b0*/  LEA.HI.X.SX32 R13, R0, UR7, 0x1, P2 ;  /* 0x00000007000d7c11 */ /* 0x000fe200090f0eff */
[----:B------:R-:W5:Y:S01]  /*04c0*/  LDG.E.U8 R6, desc[UR4][R6.64] ;  /* 0x0000000406067981 */ /* 0x000f62000c1e1100 */
[----:B------:R-:W-:-:S03]  /*04d0*/  LEA.HI.X.SX32 R17, R20, UR7, 0x1, P1 ;  /* 0x0000000714117c11 */ /* 0x000fc600088f0eff */
[----:B------:R-:W5:Y:S04]  /*04e0*/  LDG.E.U8 R14, desc[UR4][R14.64] ;  /* 0x000000040e0e7981 */ /* 0x000f68000c1e1100 */
[----:B------:R-:W5:Y:S04]  /*04f0*/  LDG.E.U8 R12, desc[UR4][R12.64] ;  /* 0x000000040c0c7981 */ /* 0x000f68000c1e1100 */
[----:B------:R-:W5:Y:S01]  /*0500*/  LDG.E.U8 R16, desc[UR4][R16.64] ;  /* 0x0000000410107981 */ /* 0x000f62000c1e1100 */
[----:B------:R-:W-:-:S04]  /*0510*/  IMAD.SHL.U32 R9, R9, 0x4, RZ ;  /* 0x0000000409097824 */ /* 0x000fc800078e00ff */
[----:B------:R-:W-:Y:S01]  /*0520*/  IMAD R9, R3, R2, R9 ;  /* 0x0000000203097224 */ /* 0x000fe200078e0209 */
[----:B--2---:R-:W-:Y:S02]  /*0530*/  ISETP.NE.AND P0, PT, R21, 0xff, PT ;  /* 0x000000ff1500780c */ /* 0x004fe40003f05270 */
[----:B---3--:R-:W-:Y:S02]  /*0540*/  ISETP.NE.AND P2, PT, R22, 0xff, PT ;  /* 0x000000ff1600780c */ /* 0x008fe40003f45270 */
[----:B----4-:R-:W-:Y:S02]  /*0550*/  ISETP.NE.AND P1, PT, R18, 0xff, PT ;  /* 0x000000ff1200780c */ /* 0x010fe40003f25270 */
[----:B------:R-:W-:Y:S02]  /*0560*/  SEL R0, RZ, 0x9, P0 ;  /* 0x00000009ff007807 */ /* 0x000fe40000000000 */
[----:B0-----:R-:W-:Y:S02]  /*0570*/  SEL R5, RZ, 0x1, P2 ;  /* 0x00000001ff057807 */ /* 0x001fe40001000000 */
[----:B------:R-:W-:-:S02]  /*0580*/  SEL R8, RZ, 0x1, P1 ;  /* 0x00000001ff087807 */ /* 0x000fc40000800000 */
[----:B-----5:R-:W-:Y:S02]  /*0590*/  ISETP.NE.AND P1, PT, R10, 0xff, PT ;  /* 0x000000ff0a00780c */ /* 0x020fe40003f25270 */
[----:B------:R-:W-:Y:S02]  /*05a0*/  ISETP.NE.AND P0, PT, R4, 0xff, PT ;  /* 0x000000ff0400780c */ /* 0x000fe40003f05270 */
[----:B------:R-:W-:Y:S02]  /*05b0*/  IADD3 R4, PT, PT, R5, R0, R8 ;  /* 0x0000000005047210 */ /* 0x000fe40007ffe008 */
[----:B------:R-:W-:Y:S02]  /*05c0*/  SEL R5, RZ, 0x1, P1 ;  /* 0x00000001ff057807 */ /* 0x000fe40000800000 */
[----:B------:R-:W-:Y:S02]  /*05d0*/  SEL R0, RZ, 0x1, P0 ;  /* 0x00000001ff007807 */ /* 0x000fe40000000000 */
[----:B------:R-:W-:-:S02]  /*05e0*/  ISETP.NE.AND P1, PT, R6, 0xff, PT ;  /* 0x000000ff0600780c */ /* 0x000fc40003f25270 */
[----:B------:R-:W-:Y:S02]  /*05f0*/  ISETP.NE.AND P0, PT, R14, 0xff, PT ;  /* 0x000000ff0e00780c */ /* 0x000fe40003f05270 */
[----:B------:R-:W-:Y:S02]  /*0600*/  IADD3 R4, PT, PT, R5, R4, R0 ;  /* 0x0000000405047210 */ /* 0x000fe40007ffe000 */
[----:B------:R-:W-:Y:S02]  /*0610*/  ISETP.NE.AND P2, PT, R12, 0xff, PT ;  /* 0x000000ff0c00780c */ /* 0x000fe40003f45270 */
[----:B------:R-:W-:Y:S02]  /*0620*/  ISETP.NE.AND P3, PT, R16, 0xff, PT ;  /* 0x000000ff1000780c */ /* 0x000fe40003f65270 */
[----:B------:R-:W-:Y:S02]  /*0630*/  SEL R7, RZ, 0x1, P1 ;  /* 0x00000001ff077807 */ /* 0x000fe40000800000 */
[----:B------:R-:W-:-:S02]  /*0640*/  SEL R6, RZ, 0x1, P0 ;  /* 0x00000001ff067807 */ /* 0x000fc40000000000 */
[----:B------:R-:W-:Y:S02]  /*0650*/  SEL R0, RZ, 0x1, P2 ;  /* 0x00000001ff007807 */ /* 0x000fe40001000000 */
[----:B------:R-:W-:Y:S02]  /*0660*/  SEL R5, RZ, 0x1, P3 ;  /* 0x00000001ff057807 */ /* 0x000fe40001800000 */
[----:B------:R-:W-:-:S04]  /*0670*/  IADD3 R4, PT, PT, R7, R4, R6 ;  /* 0x0000000407047210 */ /* 0x000fc80007ffe006 */
[----:B------:R-:W-:-:S05]  /*0680*/  IADD3 R4, PT, PT, R5, R4, R0 ;  /* 0x0000000405047210 */ /* 0x000fca0007ffe000 */
[----:B------:R-:W-:-:S05]  /*0690*/  IMAD.SHL.U32 R4, R4, 0x4, RZ ;  /* 0x0000000404047824 */ /* 0x000fca00078e00ff */
[C---:B------:R-:W-:Y:S02]  /*06a0*/  ISETP.EQ.AND P0, PT, R4.reuse, 0xc, PT ;  /* 0x0000000c0400780c */ /* 0x040fe40003f02270 */
[C---:B------:R-:W-:Y:S02]  /*06b0*/  ISETP.EQ.AND P1, PT, R4.reuse, 0x10, PT ;  /* 0x000000100400780c */ /* 0x040fe40003f22270 */
[C---:B------:R-:W-:Y:S01]  /*06c0*/  ISETP.EQ.AND P2, PT, R4.reuse, 0x14, PT ;  /* 0x000000140400780c */ /* 0x040fe20003f42270 */
[----:B------:R-:W-:Y:S01]  /*06d0*/  IMAD.MOV.U32 R0, RZ, RZ, RZ ;  /* 0x000000ffff007224 */ /* 0x000fe200078e00ff */
[----:B------:R-:W-:-:S07]  /*06e0*/  ISETP.EQ.AND P3, PT, R4, 0x18, PT ;  /* 0x000000180400780c */ /* 0x000fce0003f62270 */
[----:B------:R-:W-:Y:S01]  /*06f0*/  @P0 IMAD.MOV.U32 R0, RZ, RZ, 0x1 ;  /* 0x00000001ff000424 */ /* 0x000fe200078e00ff */
[C---:B------:R-:W-:Y:S01]  /*0700*/  ISETP.EQ.AND P0, PT, R4.reuse, 0x1c, PT ;  /* 0x0000001c0400780c */ /* 0x040fe20003f02270 */
[----:B------:R-:W-:Y:S01]  /*0710*/  @P1 IMAD.MOV.U32 R0, RZ, RZ, RZ ;  /* 0x000000ffff001224 */ /* 0x000fe200078e00ff */
[C---:B------:R-:W-:Y:S01]  /*0720*/  ISETP.EQ.AND P1, PT, R4.reuse, 0x20, PT ;  /* 0x000000200400780c */ /* 0x040fe20003f22270 */
[----:B------:R-:W-:Y:S01]  /*0730*/  @P2 IMAD.MOV.U32 R0, RZ, RZ, RZ ;  /* 0x000000ffff002224 */ /* 0x000fe200078e00ff */
[C---:B------:R-:W-:Y:S01]  /*0740*/  ISETP.EQ.AND P2, PT, R4.reuse, 0x24, PT ;  /* 0x000000240400780c */ /* 0x040fe20003f42270 */
[----:B------:R-:W-:Y:S01]  /*0750*/  @P3 IMAD.MOV.U32 R0, RZ, RZ, RZ ;  /* 0x000000ffff003224 */ /* 0x000fe200078e00ff */
[----:B------:R-:W-:-:S07]  /*0760*/  ISETP.EQ.AND P3, PT, R4, 0x28, PT ;  /* 0x000000280400780c */ /* 0x000fce0003f62270 */
[----:B------:R-:W-:Y:S01]  /*0770*/  @P0 IMAD.MOV.U32 R0, RZ, RZ, RZ ;  /* 0x000000ffff000224 */ /* 0x000fe200078e00ff */
[C---:B------:R-:W-:Y:S01]  /*0780*/  ISETP.EQ.AND P0, PT, R4.reuse, 0x2c, PT ;  /* 0x0000002c0400780c */ /* 0x040fe20003f02270 */
[----:B------:R-:W-:Y:S01]  /*0790*/  @P1 IMAD.MOV.U32 R0, RZ, RZ, RZ ;  /* 0x000000ffff001224 */ /* 0x000fe200078e00ff */
[C---:B------:R-:W-:Y:S01]  /*07a0*/  ISETP.EQ.AND P1, PT, R4.reuse, 0x30, PT ;  /* 0x000000300400780c */ /* 0x040fe20003f22270 */
[----:B------:R-:W-:Y:S01]  /*07b0*/  @P2 IMAD.MOV.U32 R0, RZ, RZ, RZ ;  /* 0x000000ffff002224 */ /* 0x000fe200078e00ff */
[C---:B------:R-:W-:Y:S01]  /*07c0*/  ISETP.EQ.AND P2, PT, R4.reuse, 0x34, PT ;  /* 0x000000340400780c */ /* 0x040fe20003f42270 */
[----:B------:R-:W-:Y:S01]  /*07d0*/  @P3 IMAD.MOV.U32 R0, RZ, RZ, RZ ;  /* 0x000000ffff003224 */ /* 0x000fe200078e00ff */
[----:B------:R-:W-:-:S07]  /*07e0*/  ISETP.EQ.AND P3, PT, R4, 0x38, PT ;  /* 0x000000380400780c */ /* 0x000fce0003f62270 */
[----:B------:R-:W-:Y:S01]  /*07f0*/  @P0 IMAD.MOV.U32 R0, RZ, RZ, 0x1 ;  /* 0x00000001ff000424 */ /* 0x000fe200078e00ff */
[C---:B------:R-:W-:Y:S01]  /*0800*/  ISETP.EQ.AND P0, PT, R4.reuse, 0x3c, PT ;  /* 0x0000003c0400780c */ /* 0x040fe20003f02270 */
[----:B------:R-:W-:Y:S01]  /*0810*/  @P1 IMAD.MOV.U32 R0, RZ, RZ, 0x1 ;  /* 0x00000001ff001424 */ /* 0x000fe200078e00ff */
[C---:B------:R-:W-:Y:S01]  /*0820*/  ISETP.EQ.AND P1, PT, R4.reuse, 0x40, PT ;  /* 0x000000400400780c */ /* 0x040fe20003f22270 */
[----:B------:R-:W-:Y:S01]  /*0830*/  @P2 IMAD.MOV.U32 R0, RZ, RZ, RZ ;  /* 0x000000ffff002224 */ /* 0x000fe200078e00ff */
[----:B------:R-:W-:Y:S01]  /*0840*/  ISETP.EQ.AND P2, PT, R4, 0x44, PT ;  /* 0x000000440400780c */ /* 0x000fe20003f42270 */
[----:B------:R-:W-:-:S08]  /*0850*/  @P3 IMAD.MOV.U32 R0, RZ, RZ, RZ ;  /* 0x000000ffff003224 */ /* 0x000fd000078e00ff */
[----:B------:R-:W-:Y:S02]  /*0860*/  @P0 IMAD.MOV.U32 R0, RZ, RZ, RZ ;  /* 0x000000ffff000224 */ /* 0x000fe400078e00ff */
[----:B------:R-:W-:Y:S02]  /*0870*/  @P1 IMAD.MOV.U32 R0, RZ, RZ, RZ ;  /* 0x000000ffff001224 */ /* 0x000fe400078e00ff */
[----:B------:R-:W-:Y:S01]  /*0880*/  @P2 IMAD.MOV.U32 R0, RZ, RZ, RZ ;  /* 0x000000ffff002224 */ /* 0x000fe200078e00ff */
[----:B------:R-:W-:-:S04]  /*0890*/  IADD3 R2, P1, PT, R9, UR6, RZ ;  /* 0x0000000609027c10 */ /* 0x000fc8000ff3e0ff */
[----:B------:R-:W-:Y:S02]  /*08a0*/  ISETP.GT.AND P0, PT, R0, RZ, PT ;  /* 0x000000ff0000720c */ /* 0x000fe40003f04270 */
[----:B------:R-:W-:Y:S02]  /*08b0*/  LEA.HI.X.SX32 R3, R9, UR7, 0x1, P1 ;  /* 0x0000000709037c11 */ /* 0x000fe400088f0eff */
[----:B------:R-:W-:-:S05]  /*08c0*/  SEL R5, RZ, 0xffffffff, !P0 ;  /* 0xffffffffff057807 */ /* 0x000fca0004000000 */
[----:B------:R-:W-:Y:S04]  /*08d0*/  STG.E.U8 desc[UR4][R2.64], R5 ;  /* 0x0000000502007986 */ /* 0x000fe8000c101104 */
[----:B------:R-:W-:Y:S04]  /*08e0*/  STG.E.U8 desc[UR4][R2.64+0x1], R5 ;  /* 0x0000010502007986 */ /* 0x000fe8000c101104 */
[----:B------:R-:W-:Y:S01]  /*08f0*/  STG.E.U8 desc[UR4][R2.64+0x2], R5 ;  /* 0x0000020502007986 */ /* 0x000fe2000c101104 */
[----:B------:R-:W-:Y:S05]  /*0900*/  EXIT ;  /* 0x000000000000794d */ /* 0x000fea0003800000 */
.L_x_1:
        /* <DEDUP_REMOVED lines=15> */
.L_x_3:


//--------------------- .nv.shared.reserved.0     --------------------------
	.section	.nv.shared.reserved.0,"aw",@nobits
	.weak		__nv_reservedSMEM_offset_0_alias
	.size		__nv_reservedSMEM_offset_0_alias, 0, 64
	.other		__nv_reservedSMEM_offset_0_alias,@"STO_CUDA_RESERVED_SHARED STV_DEFAULT"
__nv_reservedSMEM_offset_0_alias:
	.zero		0
	.zero		64


//--------------------- .nv.constant0._Z10FillKernelPhiih --------------------------
	.section	.nv.constant0._Z10FillKernelPhiih,"a",@progbits
	.sectionflags	@""
	.align	4
.nv.constant0._Z10FillKernelPhiih:
	.zero		913


//--------------------- .nv.constant0._Z10StepKernelPhii --------------------------
	.section	.nv.constant0._Z10StepKernelPhii,"a",@progbits
	.sectionflags	@""
	.align	4
.nv.constant0._Z10StepKernelPhii:
	.zero		912


//--------------------- SYMBOLS --------------------------

	.type		.nv.reservedSmem.offset0,@object
	.size		.nv.reservedSmem.offset0,0x4
